	.headerflags	@"EF_CUDA_TEXMODE_UNIFIED EF_CUDA_64BIT_ADDRESS EF_CUDA_SM86 EF_CUDA_VIRTUAL_SM(EF_CUDA_SM86)"
	.elftype	@"ET_EXEC"


//--------------------- .nv.info                  --------------------------
	.section	.nv.info,"",@"SHT_CUDA_INFO"
	.align	4


	//----- nvinfo : EIATTR_REGCOUNT
	.align		4
        /*0000*/ 	.byte	0x04, 0x2f
        /*0002*/ 	.short	(.L_1 - .L_0)
	.align		4
.L_0:
        /*0004*/ 	.word	index@(triton__0d12de)
        /*0008*/ 	.word	0x00000018


	//----- nvinfo : EIATTR_MAX_STACK_SIZE
	.align		4
.L_1:
        /*000c*/ 	.byte	0x04, 0x23
        /*000e*/ 	.short	(.L_3 - .L_2)
	.align		4
.L_2:
        /*0010*/ 	.word	index@(triton__0d12de)
        /*0014*/ 	.word	0x00000000


	//----- nvinfo : EIATTR_MIN_STACK_SIZE
	.align		4
.L_3:
        /*0018*/ 	.byte	0x04, 0x12
        /*001a*/ 	.short	(.L_5 - .L_4)
	.align		4
.L_4:
        /*001c*/ 	.word	index@(triton__0d12de)
        /*0020*/ 	.word	0x00000000


	//----- nvinfo : EIATTR_FRAME_SIZE
	.align		4
.L_5:
        /*0024*/ 	.byte	0x04, 0x11
        /*0026*/ 	.short	(.L_7 - .L_6)
	.align		4
.L_6:
        /*0028*/ 	.word	index@(triton__0d12de)
        /*002c*/ 	.word	0x00000000
.L_7:


//--------------------- .nv.info.triton__0d12de   --------------------------
	.section	.nv.info.triton__0d12de,"",@"SHT_CUDA_INFO"
	.align	4


	//----- nvinfo : EIATTR_CUDA_API_VERSION
	.align		4
        /*0000*/ 	.byte	0x04, 0x37
        /*0002*/ 	.short	(.L_9 - .L_8)
.L_8:
        /*0004*/ 	.word	0x0000007b


	//----- nvinfo : EIATTR_SW2861232_WAR
	.align		4
.L_9:
        /*0008*/ 	.byte	0x01, 0x35
	.zero		2


	//----- nvinfo : EIATTR_PARAM_CBANK
	.align		4
        /*000c*/ 	.byte	0x04, 0x0a
        /*000e*/ 	.short	(.L_11 - .L_10)
	.align		4
.L_10:
        /*0010*/ 	.word	index@(.nv.constant0.triton__0d12de)
        /*0014*/ 	.short	0x0160
        /*0016*/ 	.short	0x0014


	//----- nvinfo : EIATTR_CBANK_PARAM_SIZE
	.align		4
.L_11:
        /*0018*/ 	.byte	0x03, 0x19
        /*001a*/ 	.short	0x0014


	//----- nvinfo : EIATTR_KPARAM_INFO
	.align		4
        /*001c*/ 	.byte	0x04, 0x17
        /*001e*/ 	.short	(.L_13 - .L_12)
.L_12:
        /*0020*/ 	.word	0x00000000
        /*0024*/ 	.short	0x0002
        /*0026*/ 	.short	0x0010
        /*0028*/ 	.byte	0x00, 0xf0, 0x11, 0x00


	//----- nvinfo : EIATTR_KPARAM_INFO
	.align		4
.L_13:
        /*002c*/ 	.byte	0x04, 0x17
        /*002e*/ 	.short	(.L_15 - .L_14)
.L_14:
        /*0030*/ 	.word	0x00000000
        /*0034*/ 	.short	0x0001
        /*0036*/ 	.short	0x0008
        /*0038*/ 	.byte	0x00, 0xf0, 0x21, 0x00


	//----- nvinfo : EIATTR_KPARAM_INFO
	.align		4
.L_15:
        /*003c*/ 	.byte	0x04, 0x17
        /*003e*/ 	.short	(.L_17 - .L_16)
.L_16:
        /*0040*/ 	.word	0x00000000
        /*0044*/ 	.short	0x0000
        /*0046*/ 	.short	0x0000
        /*0048*/ 	.byte	0x00, 0xf0, 0x21, 0x00


	//----- nvinfo : EIATTR_MAXREG_COUNT
	.align		4
.L_17:
        /*004c*/ 	.byte	0x03, 0x1b
        /*004e*/ 	.short	0x00ff


	//----- nvinfo : EIATTR_EXIT_INSTR_OFFSETS
	.align		4
        /*0050*/ 	.byte	0x04, 0x1c
        /*0052*/ 	.short	(.L_19 - .L_18)


	//   ....[0]....
.L_18:
        /*0054*/ 	.word	0x00000330


	//   ....[1]....
        /*0058*/ 	.word	0x000003d0


	//----- nvinfo : EIATTR_MAX_THREADS
	.align		4
.L_19:
        /*005c*/ 	.byte	0x04, 0x05
        /*005e*/ 	.short	(.L_21 - .L_20)
.L_20:
        /*0060*/ 	.word	0x00000080
        /*0064*/ 	.word	0x00000001
        /*0068*/ 	.word	0x00000001
.L_21:


//--------------------- .nv.rel.action            --------------------------
	.section	.nv.rel.action,"",@"SHT_CUDA_RELOCINFO"
	.align	8
	.sectionentsize	8
        /*0000*/ 	.byte	0x73, 0x00, 0x00, 0x00, 0x00, 0x00, 0x00, 0x00, 0x00, 0x00, 0x00, 0x11, 0x25, 0x00, 0x05, 0x36


//--------------------- .nv.constant0.triton__0d12de --------------------------
	.section	.nv.constant0.triton__0d12de,"a",@progbits
	.align	4
.nv.constant0.triton__0d12de:
	.zero		372


//--------------------- .text.triton__0d12de      --------------------------
	.section	.text.triton__0d12de,"ax",@progbits
	.sectionflags	@"SHF_BARRIERS=1"
	.sectioninfo	@"SHI_REGISTERS=24"
	.align	128
        .global         triton__0d12de
        .type           triton__0d12de,@function
        .size           triton__0d12de,(.L_x_1 - triton__0d12de)
        .other          triton__0d12de,@"STO_CUDA_ENTRY STV_DEFAULT"
triton__0d12de:
.text.triton__0d12de:
[----:B------:R-:W-:-:S02]  /*0000*/  IMAD.MOV.U32 R1, RZ, RZ, c[0x0][0x28] ;  /* 0x00000a00ff017624 */ /* 0x000fc400078e00ff */
[----:B------:R-:W0:Y:S01]  /*0010*/  S2R R2, SR_TID.X ;  /* 0x0000000000027919 */ /* 0x000e220000002100 */
[----:B------:R-:W-:Y:S01]  /*0020*/  CS2R R12, SRZ ;  /* 0x00000000000c7805 */ /* 0x000fe2000001ff00 */
[----:B------:R-:W-:Y:S01]  /*0030*/  CS2R R14, SRZ ;  /* 0x00000000000e7805 */ /* 0x000fe2000001ff00 */
[----:B------:R-:W-:Y:S01]  /*0040*/  ULDC.64 UR4, c[0x0][0x118] ;  /* 0x0000460000047ab9 */ /* 0x000fe20000000a00 */
[----:B------:R-:W1:Y:S01]  /*0050*/  S2R R3, SR_CTAID.X ;  /* 0x0000000000037919 */ /* 0x000e620000002500 */
[----:B0-----:R-:W-:Y:S01]  /*0060*/  LOP3.LUT R2, R2, 0x7f, RZ, 0xc0, !PT ;  /* 0x0000007f02027812 */ /* 0x001fe200078ec0ff */
[----:B-1----:R-:W-:-:S04]  /*0070*/  IMAD.SHL.U32 R3, R3, 0x200, RZ ;  /* 0x0000020003037824 */ /* 0x002fc800078e00ff */
[----:B------:R-:W-:-:S04]  /*0080*/  IMAD.SHL.U32 R0, R2, 0x4, RZ ;  /* 0x0000000402007824 */ /* 0x000fc800078e00ff */
[----:B------:R-:W-:Y:S02]  /*0090*/  IMAD.IADD R5, R0, 0x1, R3 ;  /* 0x0000000100057824 */ /* 0x000fe400078e0203 */
[----:B------:R-:W-:-:S03]  /*00a0*/  IMAD.MOV.U32 R0, RZ, RZ, 0x4 ;  /* 0x00000004ff007424 */ /* 0x000fc600078e00ff */
[C---:B------:R-:W-:Y:S01]  /*00b0*/  ISETP.GE.AND P0, PT, R5.reuse, c[0x0][0x170], PT ;  /* 0x00005c0005007a0c */ /* 0x040fe20003f06270 */
[----:B------:R-:W-:-:S12]  /*00c0*/  IMAD.WIDE R4, R5, R0, c[0x0][0x160] ;  /* 0x0000580005047625 */ /* 0x000fd800078e0200 */
[----:B------:R0:W2:Y:S01]  /*00d0*/  @!P0 LDG.E.128 R12, [R4.64] ;  /* 0x00000004040c8981 */ /* 0x0000a2000c1e1d00 */
[C---:B------:R-:W-:Y:S02]  /*00e0*/  LOP3.LUT R6, R3.reuse, R2, RZ, 0xfc, !PT ;  /* 0x0000000203067212 */ /* 0x040fe400078efcff */
[C---:B------:R-:W-:Y:S02]  /*00f0*/  LOP3.LUT R7, R3.reuse, 0x80, R2, 0xfe, !PT ;  /* 0x0000008003077812 */ /* 0x040fe400078efe02 */
[----:B------:R-:W-:Y:S02]  /*0100*/  SHF.R.S32.HI R9, RZ, 0x1f, R6 ;  /* 0x0000001fff097819 */ /* 0x000fe40000011406 */
[----:B------:R-:W-:Y:S02]  /*0110*/  LOP3.LUT R8, R3, 0x100, R2, 0xfe, !PT ;  /* 0x0000010003087812 */ /* 0x000fe400078efe02 */
[----:B------:R-:W-:Y:S02]  /*0120*/  LEA.HI R9, R9, R6, RZ, 0x7 ;  /* 0x0000000609097211 */ /* 0x000fe400078f38ff */
[----:B------:R-:W-:-:S02]  /*0130*/  SHF.R.S32.HI R10, RZ, 0x1f, R7 ;  /* 0x0000001fff0a7819 */ /* 0x000fc40000011407 */
[----:B------:R-:W-:Y:S02]  /*0140*/  SHF.R.S32.HI R11, RZ, 0x1f, R8 ;  /* 0x0000001fff0b7819 */ /* 0x000fe40000011408 */
[----:B0-----:R-:W-:Y:S02]  /*0150*/  LOP3.LUT R5, R9, 0xffffff80, RZ, 0xc0, !PT ;  /* 0xffffff8009057812 */ /* 0x001fe400078ec0ff */
[----:B------:R-:W-:Y:S02]  /*0160*/  LEA.HI R10, R10, R7, RZ, 0x7 ;  /* 0x000000070a0a7211 */ /* 0x000fe400078f38ff */
[----:B------:R-:W-:Y:S02]  /*0170*/  LEA.HI R11, R11, R8, RZ, 0x7 ;  /* 0x000000080b0b7211 */ /* 0x000fe400078f38ff */
[C---:B------:R-:W-:Y:S01]  /*0180*/  ISETP.GE.AND P0, PT, R6.reuse, c[0x0][0x170], PT ;  /* 0x00005c0006007a0c */ /* 0x040fe20003f06270 */
[----:B------:R-:W-:Y:S01]  /*0190*/  IMAD.IADD R6, R6, 0x1, -R5 ;  /* 0x0000000106067824 */ /* 0x000fe200078e0a05 */
[----:B------:R-:W-:-:S02]  /*01a0*/  LOP3.LUT R4, R10, 0xffffff80, RZ, 0xc0, !PT ;  /* 0xffffff800a047812 */ /* 0x000fc400078ec0ff */
[----:B------:R-:W-:Y:S02]  /*01b0*/  LOP3.LUT R5, R11, 0xffffff80, RZ, 0xc0, !PT ;  /* 0xffffff800b057812 */ /* 0x000fe400078ec0ff */
[----:B------:R-:W-:Y:S02]  /*01c0*/  SHF.R.S32.HI R9, RZ, 0x7, R9 ;  /* 0x00000007ff097819 */ /* 0x000fe40000011409 */
[----:B------:R-:W-:Y:S02]  /*01d0*/  LOP3.LUT R3, R3, 0x180, R2, 0xfe, !PT ;  /* 0x0000018003037812 */ /* 0x000fe400078efe02 */
[C---:B------:R-:W-:Y:S01]  /*01e0*/  ISETP.GE.AND P1, PT, R7.reuse, c[0x0][0x170], PT ;  /* 0x00005c0007007a0c */ /* 0x040fe20003f26270 */
[----:B------:R-:W-:Y:S01]  /*01f0*/  IMAD.IADD R7, R7, 0x1, -R4 ;  /* 0x0000000107077824 */ /* 0x000fe200078e0a04 */
[----:B------:R-:W-:Y:S01]  /*0200*/  SHF.R.S32.HI R10, RZ, 0x7, R10 ;  /* 0x00000007ff0a7819 */ /* 0x000fe2000001140a */
[C---:B------:R-:W-:Y:S01]  /*0210*/  IMAD.IADD R4, R8.reuse, 0x1, -R5 ;  /* 0x0000000108047824 */ /* 0x040fe200078e0a05 */
[----:B------:R-:W-:Y:S01]  /*0220*/  SHF.R.S32.HI R11, RZ, 0x7, R11 ;  /* 0x00000007ff0b7819 */ /* 0x000fe2000001140b */
[----:B------:R-:W-:Y:S01]  /*0230*/  IMAD R5, R9, 0x750, R6 ;  /* 0x0000075009057824 */ /* 0x000fe200078e0206 */
[----:B------:R-:W-:Y:S01]  /*0240*/  ISETP.GE.AND P2, PT, R8, c[0x0][0x170], PT ;  /* 0x00005c0008007a0c */ /* 0x000fe20003f46270 */
[----:B------:R-:W-:Y:S01]  /*0250*/  IMAD R7, R10, 0x750, R7 ;  /* 0x000007500a077824 */ /* 0x000fe200078e0207 */
[----:B------:R-:W-:Y:S01]  /*0260*/  ISETP.GE.AND P3, PT, R3, c[0x0][0x170], PT ;  /* 0x00005c0003007a0c */ /* 0x000fe20003f66270 */
[----:B------:R-:W-:-:S02]  /*0270*/  IMAD R9, R11, 0x750, R4 ;  /* 0x000007500b097824 */ /* 0x000fc400078e0204 */
[----:B------:R-:W-:-:S04]  /*0280*/  IMAD.WIDE R4, R5, R0, c[0x0][0x168] ;  /* 0x00005a0005047625 */ /* 0x000fc800078e0200 */
[----:B------:R-:W-:-:S04]  /*0290*/  IMAD.WIDE R6, R7, R0, c[0x0][0x168] ;  /* 0x00005a0007067625 */ /* 0x000fc800078e0200 */
[----:B------:R-:W-:Y:S01]  /*02a0*/  IMAD.WIDE R8, R9, R0, c[0x0][0x168] ;  /* 0x00005a0009087625 */ /* 0x000fe200078e0200 */
[----:B--2---:R-:W-:Y:S04]  /*02b0*/  STS.128 [R2.X16], R12 ;  /* 0x0000000c02007388 */ /* 0x004fe8000000cc00 */
[----:B------:R-:W-:Y:S06]  /*02c0*/  BAR.SYNC 0x0 ;  /* 0x0000000000007b1d */ /* 0x000fec0000000000 */
[----:B------:R-:W0:Y:S04]  /*02d0*/  LDS R17, [R2.X4] ;  /* 0x0000000002117984 */ /* 0x000e280000004800 */
[----:B------:R-:W1:Y:S04]  /*02e0*/  LDS R19, [R2.X4+0x200] ;  /* 0x0002000002137984 */ /* 0x000e680000004800 */
[----:B------:R-:W2:Y:S04]  /*02f0*/  LDS R21, [R2.X4+0x400] ;  /* 0x0004000002157984 */ /* 0x000ea80000004800 */
[----:B0-----:R0:W-:Y:S04]  /*0300*/  @!P0 STG.E [R4.64], R17 ;  /* 0x0000001104008986 */ /* 0x0011e8000c101904 */
[----:B-1----:R0:W-:Y:S04]  /*0310*/  @!P1 STG.E [R6.64], R19 ;  /* 0x0000001306009986 */ /* 0x0021e8000c101904 */
[----:B--2---:R0:W-:Y:S01]  /*0320*/  @!P2 STG.E [R8.64], R21 ;  /* 0x000000150800a986 */ /* 0x0041e2000c101904 */
[----:B------:R-:W-:Y:S05]  /*0330*/  @P3 EXIT ;  /* 0x000000000000394d */ /* 0x000fea0003800000 */
[----:B0-----:R-:W0:Y:S01]  /*0340*/  LDS R7, [R2.X4+0x600] ;  /* 0x0006000002077984 */ /* 0x001e220000004800 */
[----:B------:R-:W-:-:S04]  /*0350*/  SHF.R.S32.HI R4, RZ, 0x1f, R3 ;  /* 0x0000001fff047819 */ /* 0x000fc80000011403 */
[----:B------:R-:W-:-:S04]  /*0360*/  LEA.HI R4, R4, R3, RZ, 0x7 ;  /* 0x0000000304047211 */ /* 0x000fc800078f38ff */
[----:B------:R-:W-:Y:S02]  /*0370*/  LOP3.LUT R6, R4, 0xffffff80, RZ, 0xc0, !PT ;  /* 0xffffff8004067812 */ /* 0x000fe400078ec0ff */
[----:B------:R-:W-:-:S03]  /*0380*/  SHF.R.S32.HI R4, RZ, 0x7, R4 ;  /* 0x00000007ff047819 */ /* 0x000fc60000011404 */
[----:B------:R-:W-:-:S04]  /*0390*/  IMAD.IADD R3, R3, 0x1, -R6 ;  /* 0x0000000103037824 */ /* 0x000fc800078e0a06 */
[----:B------:R-:W-:-:S04]  /*03a0*/  IMAD R3, R4, 0x750, R3 ;  /* 0x0000075004037824 */ /* 0x000fc800078e0203 */
[----:B------:R-:W-:-:S05]  /*03b0*/  IMAD.WIDE R4, R3, R0, c[0x0][0x168] ;  /* 0x00005a0003047625 */ /* 0x000fca00078e0200 */
[----:B0-----:R-:W-:Y:S01]  /*03c0*/  STG.E [R4.64], R7 ;  /* 0x0000000704007986 */ /* 0x001fe2000c101904 */
[----:B------:R-:W-:Y:S05]  /*03d0*/  EXIT ;  /* 0x000000000000794d */ /* 0x000fea0003800000 */
.L_x_0:
[----:B------:R-:W-:-:S00]  /*03e0*/  BRA `(.L_x_0) ;  /* 0xfffffff000007947 */ /* 0x000fc0000383ffff */
[----:B------:R-:W-:-:S00]  /*03f0*/  NOP ;  /* 0x0000000000007918 */ /* 0x000fc00000000000 */
        /* <DEDUP_REMOVED lines=8> */
.L_x_1:


//--------------------- .nv.shared.triton__0d12de --------------------------
	.section	.nv.shared.triton__0d12de,"aw",@nobits
	.align	16
